//
// Generated by NVIDIA NVVM Compiler
//
// Compiler Build ID: CL-36424714
// Cuda compilation tools, release 13.0, V13.0.88
// Based on NVVM 20.0.0
//

.version 9.0
.target sm_100
.address_size 64

	// .globl	_Z13sm_float2_setv
.extern .func  (.param .b32 func_retval0) vprintf
(
	.param .b64 vprintf_param_0,
	.param .b64 vprintf_param_1
)
;
.shared .align 4 .b8 a[128];
.global .align 1 .b8 $str[16] = {37, 100, 32, 115, 101, 116, 32, 118, 97, 108, 117, 101, 32, 37, 102};
.global .align 1 .b8 $str$1[16] = {37, 100, 32, 103, 111, 116, 32, 118, 97, 108, 117, 101, 32, 37, 102};
.global .align 1 .b8 $str$2[26] = {37, 100, 32, 104, 97, 115, 32, 116, 119, 111, 32, 118, 97, 108, 115, 32, 37, 102, 32, 97, 110, 100, 32, 37, 102};

.visible .entry _Z13sm_float2_setv()
{
	.local .align 16 .b8 	__local_depot0[16];
	.reg .b64 	%SP;
	.reg .b64 	%SPL;
	.reg .pred 	%p<2>;
	.reg .b32 	%r<8>;
	.reg .b32 	%f<2>;
	.reg .b64 	%rd<5>;
	.reg .b64 	%fd<2>;

	mov.u64 	%SPL, __local_depot0;
	cvta.local.u64 	%SP, %SPL;
	mov.u32 	%r1, %tid.x;
	and.b32  	%r2, %r1, 1;
	setp.eq.b32 	%p1, %r2, 1;
	selp.f32 	%f1, 0f40E00000, 0f41700000, %p1;
	shl.b32 	%r3, %r1, 2;
	mov.u32 	%r4, a;
	add.s32 	%r5, %r4, %r3;
	st.shared.f32 	[%r5], %f1;
	add.u64 	%rd1, %SP, 0;
	add.u64 	%rd2, %SPL, 0;
	cvt.f64.f32 	%fd1, %f1;
	st.local.u32 	[%rd2], %r1;
	st.local.f64 	[%rd2+8], %fd1;
	mov.u64 	%rd3, $str;
	cvta.global.u64 	%rd4, %rd3;
	{ // callseq 0, 0
	.param .b64 param0;
	st.param.b64 	[param0], %rd4;
	.param .b64 param1;
	st.param.b64 	[param1], %rd1;
	.param .b32 retval0;
	call.uni (retval0), 
	vprintf, 
	(
	param0, 
	param1
	);
	ld.param.b32 	%r6, [retval0];
	} // callseq 0
	bar.sync 	0;
	ret;

}
	// .globl	_Z13sm_float2_getv
.visible .entry _Z13sm_float2_getv()
{
	.local .align 8 .b8 	__local_depot1[24];
	.reg .b64 	%SP;
	.reg .b64 	%SPL;
	.reg .b32 	%r<9>;
	.reg .b32 	%f<3>;
	.reg .b64 	%rd<7>;
	.reg .b64 	%fd<3>;

	mov.u64 	%SPL, __local_depot1;
	cvta.local.u64 	%SP, %SPL;
	add.u64 	%rd1, %SP, 0;
	add.u64 	%rd2, %SPL, 0;
	mov.u32 	%r1, %tid.x;
	shl.b32 	%r2, %r1, 3;
	mov.u32 	%r3, a;
	add.s32 	%r4, %r3, %r2;
	ld.shared.v2.f32 	{%f1, %f2}, [%r4];
	st.local.u32 	[%rd2], %r1;
	st.local.v2.f32 	[%rd2+8], {%f1, %f2};
	mov.u64 	%rd3, $str$1;
	cvta.global.u64 	%rd4, %rd3;
	{ // callseq 1, 0
	.param .b64 param0;
	st.param.b64 	[param0], %rd4;
	.param .b64 param1;
	st.param.b64 	[param1], %rd1;
	.param .b32 retval0;
	call.uni (retval0), 
	vprintf, 
	(
	param0, 
	param1
	);
	ld.param.b32 	%r5, [retval0];
	} // callseq 1
	cvt.f64.f32 	%fd1, %f1;
	cvt.f64.f32 	%fd2, %f2;
	st.local.u32 	[%rd2], %r1;
	st.local.f64 	[%rd2+8], %fd1;
	st.local.f64 	[%rd2+16], %fd2;
	mov.u64 	%rd5, $str$2;
	cvta.global.u64 	%rd6, %rd5;
	{ // callseq 2, 0
	.param .b64 param0;
	st.param.b64 	[param0], %rd6;
	.param .b64 param1;
	st.param.b64 	[param1], %rd1;
	.param .b32 retval0;
	call.uni (retval0), 
	vprintf, 
	(
	param0, 
	param1
	);
	ld.param.b32 	%r7, [retval0];
	} // callseq 2
	ret;

}


// ===== COMPILED SASS (sm_100) =====

	.target	sm_100

	.elftype	@"ET_EXEC"


//--------------------- .note.nv.tkinfo           --------------------------
	.section	.note.nv.tkinfo,"",@"SHT_NOTE"
	.sectionflags	@"SHF_NOTE_NV_TKINFO"
	.tkinfo
        /*0018*/ 	.word	0x00000002
        /*0030*/ 	.string	""
        /*0030*/ 	.string	"ptxas"
        /*0030*/ 	.string	"Cuda compilation tools, release 13.0, V13.0.88"
        /*0030*/ 	.string	"Build cuda_13.0.r13.0/compiler.36424714_0"
        /*0030*/ 	.string	"-arch sm_100 -m 64 "



//--------------------- .note.nv.cuinfo           --------------------------
	.section	.note.nv.cuinfo,"",@"SHT_NOTE"
	.sectionflags	@"SHF_NOTE_NV_CUINFO"
        /*0018*/ 	.short	0x0002
        /*001a*/ 	.short	0x0064
        /*001c*/ 	.short	0x0082
	.zero		2


//--------------------- .nv.info                  --------------------------
	.section	.nv.info,"",@"SHT_CUDA_INFO"
	.align	4


	//----- nvinfo : EIATTR_REGCOUNT
	.align		4
        /*0000*/ 	.byte	0x04, 0x2f
        /*0002*/ 	.short	(.L_4 - .L_3)
	.align		4
.L_3:
        /*0004*/ 	.word	index@(_Z13sm_float2_setv)
        /*0008*/ 	.word	0x00000018


	//----- nvinfo : EIATTR_FRAME_SIZE
	.align		4
.L_4:
        /*000c*/ 	.byte	0x04, 0x11
        /*000e*/ 	.short	(.L_6 - .L_5)
	.align		4
.L_5:
        /*0010*/ 	.word	index@(_Z13sm_float2_setv)
        /*0014*/ 	.word	0x00000010


	//----- nvinfo : EIATTR_REGCOUNT
	.align		4
.L_6:
        /*0018*/ 	.byte	0x04, 0x2f
        /*001a*/ 	.short	(.L_8 - .L_7)
	.align		4
.L_7:
        /*001c*/ 	.word	index@(_Z13sm_float2_getv)
        /*0020*/ 	.word	0x00000019


	//----- nvinfo : EIATTR_FRAME_SIZE
	.align		4
.L_8:
        /*0024*/ 	.byte	0x04, 0x11
        /*0026*/ 	.short	(.L_10 - .L_9)
	.align		4
.L_9:
        /*0028*/ 	.word	index@(_Z13sm_float2_getv)
        /*002c*/ 	.word	0x00000018


	//----- nvinfo : EIATTR_MIN_STACK_SIZE
	.align		4
.L_10:
        /*0030*/ 	.byte	0x04, 0x12
        /*0032*/ 	.short	(.L_12 - .L_11)
	.align		4
.L_11:
        /*0034*/ 	.word	index@(_Z13sm_float2_getv)
        /*0038*/ 	.word	0x00000018


	//----- nvinfo : EIATTR_MIN_STACK_SIZE
	.align		4
.L_12:
        /*003c*/ 	.byte	0x04, 0x12
        /*003e*/ 	.short	(.L_14 - .L_13)
	.align		4
.L_13:
        /*0040*/ 	.word	index@(_Z13sm_float2_setv)
        /*0044*/ 	.word	0x00000010
.L_14:


//--------------------- .nv.compat                --------------------------
	.section	.nv.compat,"",@"SHT_CUDA_COMPAT_INFO"
	.align	4
        /*0000*/ 	.byte	0x02, 0x09, 0x00, 0x00, 0x02, 0x02, 0x01, 0x00, 0x02, 0x05, 0x05, 0x00, 0x03, 0x07, 0x01, 0x01
        /*0010*/ 	.byte	0x02, 0x03, 0x00, 0x00, 0x02, 0x06, 0x01, 0x00, 0x04, 0x0b, 0x08, 0x00, 0x09, 0x00, 0x00, 0x00
        /*0020*/ 	.byte	0x00, 0x00, 0x00, 0x00


//--------------------- .nv.info._Z13sm_float2_getv --------------------------
	.section	.nv.info._Z13sm_float2_getv,"",@"SHT_CUDA_INFO"
	.sectionflags	@""
	.align	4


	//----- nvinfo : EIATTR_CUDA_API_VERSION
	.align		4
        /*0000*/ 	.byte	0x04, 0x37
        /*0002*/ 	.short	(.L_16 - .L_15)
.L_15:
        /*0004*/ 	.word	0x00000082


	//----- nvinfo : EIATTR_SPARSE_MMA_MASK
	.align		4
.L_16:
        /*0008*/ 	.byte	0x03, 0x50
        /*000a*/ 	.short	0x0000


	//----- nvinfo : EIATTR_MAXREG_COUNT
	.align		4
        /*000c*/ 	.byte	0x03, 0x1b
        /*000e*/ 	.short	0x00ff


	//----- nvinfo : EIATTR_EXTERNS
	.align		4
        /*0010*/ 	.byte	0x04, 0x0f
        /*0012*/ 	.short	(.L_18 - .L_17)


	//   ....[0]....
	.align		4
.L_17:
        /*0014*/ 	.word	index@(vprintf)


	//----- nvinfo : EIATTR_MERCURY_ISA_VERSION
	.align		4
.L_18:
        /*0018*/ 	.byte	0x03, 0x5f
        /*001a*/ 	.short	0x0101


	//----- nvinfo : EIATTR_VRC_CTA_INIT_COUNT
	.align		4
        /*001c*/ 	.byte	0x02, 0x4a
	.zero		1
	.zero		1


	//----- nvinfo : EIATTR_SYSCALL_OFFSETS
	.align		4
        /*0020*/ 	.byte	0x04, 0x46
        /*0022*/ 	.short	(.L_20 - .L_19)


	//   ....[0]....
.L_19:
        /*0024*/ 	.word	0x00000160


	//   ....[1]....
        /*0028*/ 	.word	0x00000230


	//----- nvinfo : EIATTR_EXIT_INSTR_OFFSETS
	.align		4
.L_20:
        /*002c*/ 	.byte	0x04, 0x1c
        /*002e*/ 	.short	(.L_22 - .L_21)


	//   ....[0]....
.L_21:
        /*0030*/ 	.word	0x00000240


	//----- nvinfo : EIATTR_SW_WAR
	.align		4
.L_22:
        /*0034*/ 	.byte	0x04, 0x36
        /*0036*/ 	.short	(.L_24 - .L_23)
.L_23:
        /*0038*/ 	.word	0x00000008
.L_24:


//--------------------- .nv.info._Z13sm_float2_setv --------------------------
	.section	.nv.info._Z13sm_float2_setv,"",@"SHT_CUDA_INFO"
	.sectionflags	@""
	.align	4


	//----- nvinfo : EIATTR_CUDA_API_VERSION
	.align		4
        /*0000*/ 	.byte	0x04, 0x37
        /*0002*/ 	.short	(.L_26 - .L_25)
.L_25:
        /*0004*/ 	.word	0x00000082


	//----- nvinfo : EIATTR_SPARSE_MMA_MASK
	.align		4
.L_26:
        /*0008*/ 	.byte	0x03, 0x50
        /*000a*/ 	.short	0x0000


	//----- nvinfo : EIATTR_MAXREG_COUNT
	.align		4
        /*000c*/ 	.byte	0x03, 0x1b
        /*000e*/ 	.short	0x00ff


	//----- nvinfo : EIATTR_NUM_BARRIERS
	.align		4
        /*0010*/ 	.byte	0x02, 0x4c
        /*0012*/ 	.byte	0x01
	.zero		1


	//----- nvinfo : EIATTR_EXTERNS
	.align		4
        /*0014*/ 	.byte	0x04, 0x0f
        /*0016*/ 	.short	(.L_28 - .L_27)


	//   ....[0]....
	.align		4
.L_27:
        /*0018*/ 	.word	index@(vprintf)


	//----- nvinfo : EIATTR_MERCURY_ISA_VERSION
	.align		4
.L_28:
        /*001c*/ 	.byte	0x03, 0x5f
        /*001e*/ 	.short	0x0101


	//----- nvinfo : EIATTR_VRC_CTA_INIT_COUNT
	.align		4
        /*0020*/ 	.byte	0x02, 0x4a
	.zero		1
	.zero		1


	//----- nvinfo : EIATTR_SYSCALL_OFFSETS
	.align		4
        /*0024*/ 	.byte	0x04, 0x46
        /*0026*/ 	.short	(.L_30 - .L_29)


	//   ....[0]....
.L_29:
        /*0028*/ 	.word	0x00000190


	//----- nvinfo : EIATTR_EXIT_INSTR_OFFSETS
	.align		4
.L_30:
        /*002c*/ 	.byte	0x04, 0x1c
        /*002e*/ 	.short	(.L_32 - .L_31)


	//   ....[0]....
.L_31:
        /*0030*/ 	.word	0x000001c0


	//----- nvinfo : EIATTR_SW_WAR
	.align		4
.L_32:
        /*0034*/ 	.byte	0x04, 0x36
        /*0036*/ 	.short	(.L_34 - .L_33)
.L_33:
        /*0038*/ 	.word	0x00000008
.L_34:


//--------------------- .nv.callgraph             --------------------------
	.section	.nv.callgraph,"",@"SHT_CUDA_CALLGRAPH"
	.align	4
	.sectionentsize	8
	.align		4
        /*0000*/ 	.word	0x00000000
	.align		4
        /*0004*/ 	.word	0xffffffff
	.align		4
        /*0008*/ 	.word	index@(_Z13sm_float2_getv)
	.align		4
        /*000c*/ 	.word	index@(vprintf)
	.align		4
        /*0010*/ 	.word	index@(_Z13sm_float2_setv)
	.align		4
        /*0014*/ 	.word	index@(vprintf)
	.align		4
        /*0018*/ 	.word	0x00000000
	.align		4
        /*001c*/ 	.word	0xfffffffe
	.align		4
        /*0020*/ 	.word	0x00000000
	.align		4
        /*0024*/ 	.word	0xfffffffd
	.align		4
        /*0028*/ 	.word	0x00000000
	.align		4
        /*002c*/ 	.word	0xfffffffc


//--------------------- .nv.constant4             --------------------------
	.section	.nv.constant4,"a",@progbits
	.align	8
	.align		8
.nv.constant4:
        /*0000*/ 	.dword	vprintf
	.align		8
        /*0008*/ 	.dword	$str
	.align		8
        /*0010*/ 	.dword	$str$1
	.align		8
        /*0018*/ 	.dword	$str$2


//--------------------- .text._Z13sm_float2_getv  --------------------------
	.section	.text._Z13sm_float2_getv,"ax",@progbits
	.align	128
        .global         _Z13sm_float2_getv
        .type           _Z13sm_float2_getv,@function
        .size           _Z13sm_float2_getv,(.L_x_5 - _Z13sm_float2_getv)
        .other          _Z13sm_float2_getv,@"STO_CUDA_ENTRY STV_DEFAULT"
_Z13sm_float2_getv:
.text._Z13sm_float2_getv:
[----:B------:R-:W0:Y:S01]  /*0000*/  LDC R1, c[0x0][0x37c] ;  /* 0x0000df00ff017b82 */ /* 0x000e220000000800 */
[----:B------:R-:W1:Y:S07]  /*0010*/  S2R R22, SR_TID.X ;  /* 0x0000000000167919 */ /* 0x000e6e0000002100 */
[----:B------:R-:W2:Y:S01]  /*0020*/  S2UR UR5, SR_CgaCtaId ;  /* 0x00000000000579c3 */ /* 0x000ea20000008800 */
[----:B------:R-:W-:Y:S01]  /*0030*/  UMOV UR4, 0x400 ;  /* 0x0000040000047882 */ /* 0x000fe20000000000 */
[----:B0-----:R-:W-:Y:S01]  /*0040*/  VIADD R1, R1, 0xffffffe8 ;  /* 0xffffffe801017836 */ /* 0x001fe20000000000 */
[----:B------:R-:W-:Y:S01]  /*0050*/  MOV R19, 0x0 ;  /* 0x0000000000137802 */ /* 0x000fe20000000f00 */
[----:B------:R-:W0:Y:S04]  /*0060*/  LDCU.64 UR6, c[0x4][0x10] ;  /* 0x01000200ff0677ac */ /* 0x000e280008000a00 */
[----:B------:R3:W4:Y:S01]  /*0070*/  LDC.64 R8, c[0x4][R19] ;  /* 0x0100000013087b82 */ /* 0x0007220000000a00 */
[----:B0-----:R-:W-:Y:S01]  /*0080*/  MOV R4, UR6 ;  /* 0x0000000600047c02 */ /* 0x001fe20008000f00 */
[----:B------:R-:W-:Y:S01]  /*0090*/  IMAD.U32 R5, RZ, RZ, UR7 ;  /* 0x00000007ff057e24 */ /* 0x000fe2000f8e00ff */
[----:B--2---:R-:W-:Y:S01]  /*00a0*/  ULEA UR4, UR5, UR4, 0x18 ;  /* 0x0000000405047291 */ /* 0x004fe2000f8ec0ff */
[----:B------:R-:W0:Y:S05]  /*00b0*/  LDCU UR5, c[0x0][0x2fc] ;  /* 0x00005f80ff0577ac */ /* 0x000e2a0008000800 */
[----:B-1----:R-:W-:Y:S01]  /*00c0*/  LEA R16, R22, UR4, 0x3 ;  /* 0x0000000416107c11 */ /* 0x002fe2000f8e18ff */
[----:B------:R-:W-:Y:S04]  /*00d0*/  STL [R1], R22 ;  /* 0x0000001601007387 */ /* 0x000fe80000100800 */
[----:B------:R-:W1:Y:S01]  /*00e0*/  LDCU UR4, c[0x0][0x2f8] ;  /* 0x00005f00ff0477ac */ /* 0x000e620008000800 */
[----:B------:R-:W2:Y:S01]  /*00f0*/  LDS.64 R16, [R16] ;  /* 0x0000000010107984 */ /* 0x000ea20000000a00 */
[----:B-1----:R-:W-:-:S05]  /*0100*/  IADD3 R18, P0, PT, R1, UR4, RZ ;  /* 0x0000000401127c10 */ /* 0x002fca000ff1e0ff */
[----:B0-----:R-:W-:Y:S02]  /*0110*/  IMAD.X R2, RZ, RZ, UR5, P0 ;  /* 0x00000005ff027e24 */ /* 0x001fe400080e06ff */
[----:B------:R-:W-:-:S03]  /*0120*/  IMAD.MOV.U32 R6, RZ, RZ, R18 ;  /* 0x000000ffff067224 */ /* 0x000fc600078e0012 */
[----:B------:R-:W-:Y:S01]  /*0130*/  MOV R7, R2 ;  /* 0x0000000200077202 */ /* 0x000fe20000000f00 */
[----:B--2-4-:R3:W-:Y:S06]  /*0140*/  STL.64 [R1+0x8], R16 ;  /* 0x0000081001007387 */ /* 0x0147ec0000100a00 */
[----:B------:R-:W-:-:S07]  /*0150*/  LEPC R20, `(.L_x_0) ;  /* 0x000000001014794e */ /* 0x000fce0000000000 */
[----:B---3--:R-:W-:Y:S05]  /*0160*/  CALL.ABS.NOINC R8 ;  /* 0x0000000008007343 */ /* 0x008fea0003c00000 */
.L_x_0:
[----:B------:R-:W0:Y:S01]  /*0170*/  F2F.F64.F32 R8, R16 ;  /* 0x0000001000087310 */ /* 0x000e220000201800 */
[----:B------:R1:W-:Y:S01]  /*0180*/  STL [R1], R22 ;  /* 0x0000001601007387 */ /* 0x0003e20000100800 */
[----:B------:R1:W2:Y:S01]  /*0190*/  LDC.64 R12, c[0x4][R19] ;  /* 0x01000000130c7b82 */ /* 0x0002a20000000a00 */
[----:B------:R-:W3:Y:S01]  /*01a0*/  LDCU.64 UR4, c[0x4][0x18] ;  /* 0x01000300ff0477ac */ /* 0x000ee20008000a00 */
[----:B------:R-:W-:Y:S01]  /*01b0*/  IMAD.MOV.U32 R6, RZ, RZ, R18 ;  /* 0x000000ffff067224 */ /* 0x000fe200078e0012 */
[----:B------:R-:W-:-:S03]  /*01c0*/  MOV R7, R2 ;  /* 0x0000000200077202 */ /* 0x000fc60000000f00 */
[----:B------:R-:W4:Y:S01]  /*01d0*/  F2F.F64.F32 R10, R17 ;  /* 0x00000011000a7310 */ /* 0x000f220000201800 */
[----:B0-----:R1:W-:Y:S01]  /*01e0*/  STL.64 [R1+0x8], R8 ;  /* 0x0000080801007387 */ /* 0x0013e20000100a00 */
[----:B---3--:R-:W-:Y:S01]  /*01f0*/  IMAD.U32 R4, RZ, RZ, UR4 ;  /* 0x00000004ff047e24 */ /* 0x008fe2000f8e00ff */
[----:B------:R-:W-:Y:S02]  /*0200*/  MOV R5, UR5 ;  /* 0x0000000500057c02 */ /* 0x000fe40008000f00 */
[----:B----4-:R1:W-:Y:S05]  /*0210*/  STL.64 [R1+0x10], R10 ;  /* 0x0000100a01007387 */ /* 0x0103ea0000100a00 */
[----:B------:R-:W-:-:S07]  /*0220*/  LEPC R20, `(.L_x_1) ;  /* 0x000000001014794e */ /* 0x000fce0000000000 */
[----:B-12---:R-:W-:Y:S05]  /*0230*/  CALL.ABS.NOINC R12 ;  /* 0x000000000c007343 */ /* 0x006fea0003c00000 */
.L_x_1:
[----:B------:R-:W-:Y:S05]  /*0240*/  EXIT ;  /* 0x000000000000794d */ /* 0x000fea0003800000 */
.L_x_2:
[----:B------:R-:W-:-:S00]  /*0250*/  BRA `(.L_x_2) ;  /* 0xfffffffc00fc7947 */ /* 0x000fc0000383ffff */
[----:B------:R-:W-:-:S00]  /*0260*/  NOP ;  /* 0x0000000000007918 */ /* 0x000fc00000000000 */
        /* <DEDUP_REMOVED lines=9> */
.L_x_5:


//--------------------- .text._Z13sm_float2_setv  --------------------------
	.section	.text._Z13sm_float2_setv,"ax",@progbits
	.align	128
        .global         _Z13sm_float2_setv
        .type           _Z13sm_float2_setv,@function
        .size           _Z13sm_float2_setv,(.L_x_6 - _Z13sm_float2_setv)
        .other          _Z13sm_float2_setv,@"STO_CUDA_ENTRY STV_DEFAULT"
_Z13sm_float2_setv:
.text._Z13sm_float2_setv:
[----:B------:R-:W0:Y:S01]  /*0000*/  LDC R1, c[0x0][0x37c] ;  /* 0x0000df00ff017b82 */ /* 0x000e220000000800 */
[----:B------:R-:W1:Y:S07]  /*0010*/  S2R R12, SR_TID.X ;  /* 0x00000000000c7919 */ /* 0x000e6e0000002100 */
[----:B------:R-:W2:Y:S01]  /*0020*/  S2UR UR5, SR_CgaCtaId ;  /* 0x00000000000579c3 */ /* 0x000ea20000008800 */
[----:B------:R-:W-:Y:S01]  /*0030*/  IMAD.MOV.U32 R0, RZ, RZ, 0x40e00000 ;  /* 0x40e00000ff007424 */ /* 0x000fe200078e00ff */
[----:B------:R-:W-:Y:S01]  /*0040*/  UMOV UR4, 0x400 ;  /* 0x0000040000047882 */ /* 0x000fe20000000000 */
[----:B0-----:R-:W-:Y:S01]  /*0050*/  VIADD R1, R1, 0xfffffff0 ;  /* 0xfffffff001017836 */ /* 0x001fe20000000000 */
[----:B------:R-:W0:Y:S02]  /*0060*/  LDCU.64 UR6, c[0x4][0x8] ;  /* 0x01000100ff0677ac */ /* 0x000e240008000a00 */
[----:B0-----:R-:W-:Y:S01]  /*0070*/  IMAD.U32 R4, RZ, RZ, UR6 ;  /* 0x00000006ff047e24 */ /* 0x001fe2000f8e00ff */
[----:B--2---:R-:W-:Y:S01]  /*0080*/  ULEA UR4, UR5, UR4, 0x18 ;  /* 0x0000000405047291 */ /* 0x004fe2000f8ec0ff */
[----:B------:R-:W-:Y:S01]  /*0090*/  IMAD.U32 R5, RZ, RZ, UR7 ;  /* 0x00000007ff057e24 */ /* 0x000fe2000f8e00ff */
[----:B------:R-:W0:Y:S01]  /*00a0*/  LDCU UR5, c[0x0][0x2f8] ;  /* 0x00005f00ff0577ac */ /* 0x000e220008000800 */
[C---:B-1----:R-:W-:Y:S01]  /*00b0*/  LOP3.LUT R2, R12.reuse, 0x1, RZ, 0xc0, !PT ;  /* 0x000000010c027812 */ /* 0x042fe200078ec0ff */
[----:B------:R1:W-:Y:S02]  /*00c0*/  STL [R1], R12 ;  /* 0x0000000c01007387 */ /* 0x0003e40000100800 */
[----:B------:R-:W-:-:S02]  /*00d0*/  LEA R3, R12, UR4, 0x2 ;  /* 0x000000040c037c11 */ /* 0x000fc4000f8e10ff */
[----:B------:R-:W-:-:S03]  /*00e0*/  ISETP.NE.U32.AND P0, PT, R2, 0x1, PT ;  /* 0x000000010200780c */ /* 0x000fc60003f05070 */
[----:B------:R-:W2:Y:S01]  /*00f0*/  LDCU UR4, c[0x0][0x2fc] ;  /* 0x00005f80ff0477ac */ /* 0x000ea20008000800 */
[----:B------:R-:W-:Y:S02]  /*0100*/  MOV R2, 0x0 ;  /* 0x0000000000027802 */ /* 0x000fe40000000f00 */
[----:B------:R-:W-:Y:S02]  /*0110*/  FSEL R0, R0, 15, !P0 ;  /* 0x4170000000007808 */ /* 0x000fe40004000000 */
[----:B------:R1:W3:Y:S02]  /*0120*/  LDC.64 R10, c[0x4][R2] ;  /* 0x01000000020a7b82 */ /* 0x0002e40000000a00 */
[----:B------:R-:W4:Y:S01]  /*0130*/  F2F.F64.F32 R8, R0 ;  /* 0x0000000000087310 */ /* 0x000f220000201800 */
[----:B------:R1:W-:Y:S01]  /*0140*/  STS [R3], R0 ;  /* 0x0000000003007388 */ /* 0x0003e20000000800 */
[----:B0-----:R-:W-:-:S05]  /*0150*/  IADD3 R6, P0, PT, R1, UR5, RZ ;  /* 0x0000000501067c10 */ /* 0x001fca000ff1e0ff */
[----:B--2---:R-:W-:Y:S01]  /*0160*/  IMAD.X R7, RZ, RZ, UR4, P0 ;  /* 0x00000004ff077e24 */ /* 0x004fe200080e06ff */
[----:B----4-:R1:W-:Y:S07]  /*0170*/  STL.64 [R1+0x8], R8 ;  /* 0x0000080801007387 */ /* 0x0103ee0000100a00 */
[----:B------:R-:W-:-:S07]  /*0180*/  LEPC R20, `(.L_x_3) ;  /* 0x000000001014794e */ /* 0x000fce0000000000 */
[----:B-1-3--:R-:W-:Y:S05]  /*0190*/  CALL.ABS.NOINC R10 ;  /* 0x000000000a007343 */ /* 0x00afea0003c00000 */
.L_x_3:
[----:B------:R-:W-:Y:S05]  /*01a0*/  WARPSYNC.ALL ;  /* 0x0000000000007948 */ /* 0x000fea0003800000 */
[----:B------:R-:W-:Y:S06]  /*01b0*/  BAR.SYNC.DEFER_BLOCKING 0x0 ;  /* 0x0000000000007b1d */ /* 0x000fec0000010000 */
[----:B------:R-:W-:Y:S05]  /*01c0*/  EXIT ;  /* 0x000000000000794d */ /* 0x000fea0003800000 */
.L_x_4:
        /* <DEDUP_REMOVED lines=11> */
.L_x_6:


//--------------------- .nv.global.init           --------------------------
	.section	.nv.global.init,"aw",@progbits
.nv.global.init:
	.type		$str,@object
	.size		$str,($str$1 - $str)
$str:
        /*0000*/ 	.byte	0x25, 0x64, 0x20, 0x73, 0x65, 0x74, 0x20, 0x76, 0x61, 0x6c, 0x75, 0x65, 0x20, 0x25, 0x66, 0x00
	.type		$str$1,@object
	.size		$str$1,($str$2 - $str$1)
$str$1:
        /*0010*/ 	.byte	0x25, 0x64, 0x20, 0x67, 0x6f, 0x74, 0x20, 0x76, 0x61, 0x6c, 0x75, 0x65, 0x20, 0x25, 0x66, 0x00
	.type		$str$2,@object
	.size		$str$2,(.L_2 - $str$2)
$str$2:
        /*0020*/ 	.byte	0x25, 0x64, 0x20, 0x68, 0x61, 0x73, 0x20, 0x74, 0x77, 0x6f, 0x20, 0x76, 0x61, 0x6c, 0x73, 0x20
        /*0030*/ 	.byte	0x25, 0x66, 0x20, 0x61, 0x6e, 0x64, 0x20, 0x25, 0x66, 0x00
.L_2:


//--------------------- .nv.shared._Z13sm_float2_getv --------------------------
	.section	.nv.shared._Z13sm_float2_getv,"aw",@nobits
	.sectionflags	@""
	.align	4
.nv.shared._Z13sm_float2_getv:
	.zero		1152


//--------------------- .nv.shared.reserved.0     --------------------------
	.section	.nv.shared.reserved.0,"aw",@nobits
	.weak		__nv_reservedSMEM_offset_0_alias
	.size		__nv_reservedSMEM_offset_0_alias, 0, 64
	.other		__nv_reservedSMEM_offset_0_alias,@"STO_CUDA_RESERVED_SHARED STV_DEFAULT"
__nv_reservedSMEM_offset_0_alias:
	.zero		0
	.zero		64


//--------------------- .nv.shared._Z13sm_float2_setv --------------------------
	.section	.nv.shared._Z13sm_float2_setv,"aw",@nobits
	.sectionflags	@""
	.align	4
.nv.shared._Z13sm_float2_setv:
	.zero		1152


//--------------------- .nv.constant0._Z13sm_float2_getv --------------------------
	.section	.nv.constant0._Z13sm_float2_getv,"a",@progbits
	.sectionflags	@""
	.align	4
.nv.constant0._Z13sm_float2_getv:
	.zero		896


//--------------------- .nv.constant0._Z13sm_float2_setv --------------------------
	.section	.nv.constant0._Z13sm_float2_setv,"a",@progbits
	.sectionflags	@""
	.align	4
.nv.constant0._Z13sm_float2_setv:
	.zero		896


//--------------------- SYMBOLS --------------------------

	.type		.nv.reservedSmem.offset0,@object
	.size		.nv.reservedSmem.offset0,0x4
	.type		.nv.reservedSmem.cap,@object
	.size		.nv.reservedSmem.cap,0x4
	.type		vprintf,@function
